	.headerflags	@"EF_CUDA_TEXMODE_UNIFIED EF_CUDA_64BIT_ADDRESS EF_CUDA_ACCELERATORS EF_CUDA_SM90 EF_CUDA_VIRTUAL_SM(EF_CUDA_SM90)"
	.elftype	@"ET_EXEC"


//--------------------- .nv.info                  --------------------------
	.section	.nv.info,"",@"SHT_CUDA_INFO"
	.align	4


	//----- nvinfo : EIATTR_REGCOUNT
	.align		4
        /*0000*/ 	.byte	0x04, 0x2f
        /*0002*/ 	.short	(.L_1 - .L_0)
	.align		4
.L_0:
        /*0004*/ 	.word	index@(triton_poi_fused_add_34)
        /*0008*/ 	.word	0x0000000e


	//----- nvinfo : EIATTR_MIN_STACK_SIZE
	.align		4
.L_1:
        /*000c*/ 	.byte	0x04, 0x12
        /*000e*/ 	.short	(.L_3 - .L_2)
	.align		4
.L_2:
        /*0010*/ 	.word	index@(triton_poi_fused_add_34)
        /*0014*/ 	.word	0x00000000


	//----- nvinfo : EIATTR_FRAME_SIZE
	.align		4
.L_3:
        /*0018*/ 	.byte	0x04, 0x11
        /*001a*/ 	.short	(.L_5 - .L_4)
	.align		4
.L_4:
        /*001c*/ 	.word	index@(triton_poi_fused_add_34)
        /*0020*/ 	.word	0x00000000


	//----- nvinfo : EIATTR_MIN_STACK_SIZE
	.align		4
.L_5:
        /*0024*/ 	.byte	0x04, 0x12
        /*0026*/ 	.short	(.L_7 - .L_6)
	.align		4
.L_6:
        /*0028*/ 	.word	index@(triton_poi_fused_add_34)
        /*002c*/ 	.word	0x00000000
.L_7:


//--------------------- .nv.info.triton_poi_fused_add_34 --------------------------
	.section	.nv.info.triton_poi_fused_add_34,"",@"SHT_CUDA_INFO"
	.sectionflags	@""
	.align	4


	//----- nvinfo : EIATTR_CUDA_API_VERSION
	.align		4
        /*0000*/ 	.byte	0x04, 0x37
        /*0002*/ 	.short	(.L_9 - .L_8)
.L_8:
        /*0004*/ 	.word	0x0000007c


	//----- nvinfo : EIATTR_KPARAM_INFO
	.align		4
.L_9:
        /*0008*/ 	.byte	0x04, 0x17
        /*000a*/ 	.short	(.L_11 - .L_10)
.L_10:
        /*000c*/ 	.word	0x00000000
        /*0010*/ 	.short	0x0004
        /*0012*/ 	.short	0x0020
        /*0014*/ 	.byte	0x00, 0xf0, 0x11, 0x00


	//----- nvinfo : EIATTR_KPARAM_INFO
	.align		4
.L_11:
        /*0018*/ 	.byte	0x04, 0x17
        /*001a*/ 	.short	(.L_13 - .L_12)
.L_12:
        /*001c*/ 	.word	0x00000000
        /*0020*/ 	.short	0x0003
        /*0022*/ 	.short	0x0018
        /*0024*/ 	.byte	0x00, 0xf4, 0x21, 0x00


	//----- nvinfo : EIATTR_KPARAM_INFO
	.align		4
.L_13:
        /*0028*/ 	.byte	0x04, 0x17
        /*002a*/ 	.short	(.L_15 - .L_14)
.L_14:
        /*002c*/ 	.word	0x00000000
        /*0030*/ 	.short	0x0002
        /*0032*/ 	.short	0x0010
        /*0034*/ 	.byte	0x00, 0xf4, 0x21, 0x00


	//----- nvinfo : EIATTR_KPARAM_INFO
	.align		4
.L_15:
        /*0038*/ 	.byte	0x04, 0x17
        /*003a*/ 	.short	(.L_17 - .L_16)
.L_16:
        /*003c*/ 	.word	0x00000000
        /*0040*/ 	.short	0x0001
        /*0042*/ 	.short	0x0008
        /*0044*/ 	.byte	0x00, 0xf4, 0x21, 0x00


	//----- nvinfo : EIATTR_KPARAM_INFO
	.align		4
.L_17:
        /*0048*/ 	.byte	0x04, 0x17
        /*004a*/ 	.short	(.L_19 - .L_18)
.L_18:
        /*004c*/ 	.word	0x00000000
        /*0050*/ 	.short	0x0000
        /*0052*/ 	.short	0x0000
        /*0054*/ 	.byte	0x00, 0xf4, 0x21, 0x00


	//----- nvinfo : EIATTR_SPARSE_MMA_MASK
	.align		4
.L_19:
        /*0058*/ 	.byte	0x03, 0x50
        /*005a*/ 	.short	0x0000


	//----- nvinfo : EIATTR_MAXREG_COUNT
	.align		4
        /*005c*/ 	.byte	0x03, 0x1b
        /*005e*/ 	.short	0x00ff


	//----- nvinfo : EIATTR_EXIT_INSTR_OFFSETS
	.align		4
        /*0060*/ 	.byte	0x04, 0x1c
        /*0062*/ 	.short	(.L_21 - .L_20)


	//   ....[0]....
.L_20:
        /*0064*/ 	.word	0x00000170


	//----- nvinfo : EIATTR_REQNTID
	.align		4
.L_21:
        /*0068*/ 	.byte	0x04, 0x10
        /*006a*/ 	.short	(.L_23 - .L_22)
.L_22:
        /*006c*/ 	.word	0x00000080
        /*0070*/ 	.word	0x00000001
        /*0074*/ 	.word	0x00000001


	//----- nvinfo : EIATTR_CBANK_PARAM_SIZE
	.align		4
.L_23:
        /*0078*/ 	.byte	0x03, 0x19
        /*007a*/ 	.short	0x0024


	//----- nvinfo : EIATTR_PARAM_CBANK
	.align		4
        /*007c*/ 	.byte	0x04, 0x0a
        /*007e*/ 	.short	(.L_25 - .L_24)
	.align		4
.L_24:
        /*0080*/ 	.word	index@(.nv.constant0.triton_poi_fused_add_34)
        /*0084*/ 	.short	0x0210
        /*0086*/ 	.short	0x0024


	//----- nvinfo : EIATTR_SW_WAR
	.align		4
.L_25:
        /*0088*/ 	.byte	0x04, 0x36
        /*008a*/ 	.short	(.L_27 - .L_26)
.L_26:
        /*008c*/ 	.word	0x00000008
.L_27:


//--------------------- .nv.callgraph             --------------------------
	.section	.nv.callgraph,"",@"SHT_CUDA_CALLGRAPH"
	.align	4
	.sectionentsize	8
	.align		4
        /*0000*/ 	.word	0x00000000
	.align		4
        /*0004*/ 	.word	0xffffffff
	.align		4
        /*0008*/ 	.word	0x00000000
	.align		4
        /*000c*/ 	.word	0xfffffffe
	.align		4
        /*0010*/ 	.word	0x00000000
	.align		4
        /*0014*/ 	.word	0xfffffffd
	.align		4
        /*0018*/ 	.word	0x00000000
	.align		4
        /*001c*/ 	.word	0xfffffffc


//--------------------- .text.triton_poi_fused_add_34 --------------------------
	.section	.text.triton_poi_fused_add_34,"ax",@progbits
	.align	128
        .global         triton_poi_fused_add_34
        .type           triton_poi_fused_add_34,@function
        .size           triton_poi_fused_add_34,(.L_x_1 - triton_poi_fused_add_34)
        .other          triton_poi_fused_add_34,@"STO_CUDA_ENTRY STV_DEFAULT"
triton_poi_fused_add_34:
.text.triton_poi_fused_add_34:
[----:B------:R-:W-:Y:S01]  /*0000*/  LDC R1, c[0x0][0x28] ;  /* 0x00000a00ff017b82 */ /* 0x000fe20000000800 */
[----:B------:R-:W1:Y:S07]  /*0010*/  S2R R0, SR_TID.X ;  /* 0x0000000000007919 */ /* 0x000e6e0000002100 */
[----:B------:R-:W2:Y:S01]  /*0020*/  LDC.64 R2, c[0x0][0x210] ;  /* 0x00008400ff027b82 */ /* 0x000ea20000000a00 */
[----:B------:R-:W-:Y:S01]  /*0030*/  ULDC.64 UR4, c[0x0][0x208] ;  /* 0x0000820000047ab9 */ /* 0x000fe20000000a00 */
[----:B------:R-:W3:Y:S06]  /*0040*/  S2R R11, SR_CTAID.X ;  /* 0x00000000000b7919 */ /* 0x000eec0000002500 */
[----:B------:R-:W4:Y:S08]  /*0050*/  LDC.64 R6, c[0x0][0x220] ;  /* 0x00008800ff067b82 */ /* 0x000f300000000a00 */
[----:B------:R-:W5:Y:S01]  /*0060*/  LDC.64 R4, c[0x0][0x218] ;  /* 0x00008600ff047b82 */ /* 0x000f620000000a00 */
[----:B-1----:R-:W-:-:S04]  /*0070*/  LOP3.LUT R0, R0, 0x7f, RZ, 0xc0, !PT ;  /* 0x0000007f00007812 */ /* 0x002fc800078ec0ff */
[----:B---3--:R-:W-:-:S05]  /*0080*/  LEA R11, R11, R0, 0x7 ;  /* 0x000000000b0b7211 */ /* 0x008fca00078e38ff */
[----:B------:R-:W-:-:S04]  /*0090*/  IMAD.HI R0, R11, 0x2aaaaaab, RZ ;  /* 0x2aaaaaab0b007827 */ /* 0x000fc800078e02ff */
[----:B--2---:R-:W-:Y:S01]  /*00a0*/  IMAD.WIDE R2, R11, 0x4, R2 ;  /* 0x000000040b027825 */ /* 0x004fe200078e0202 */
[----:B------:R-:W-:-:S03]  /*00b0*/  SHF.R.U32.HI R9, RZ, 0x1f, R0 ;  /* 0x0000001fff097819 */ /* 0x000fc60000011600 */
[----:B----4-:R-:W-:Y:S01]  /*00c0*/  IMAD.WIDE R6, R11, 0x4, R6 ;  /* 0x000000040b067825 */ /* 0x010fe200078e0206 */
[----:B------:R-:W-:Y:S01]  /*00d0*/  LEA.HI R0, R0, R9, RZ, 0x19 ;  /* 0x0000000900007211 */ /* 0x000fe200078fc8ff */
[----:B------:R-:W2:Y:S04]  /*00e0*/  LDG.E R2, desc[UR4][R2.64] ;  /* 0x0000000402027981 */ /* 0x000ea8000c1e1900 */
[----:B------:R-:W-:Y:S01]  /*00f0*/  IMAD R9, R0, -0x300, R11 ;  /* 0xfffffd0000097824 */ /* 0x000fe200078e020b */
[----:B------:R-:W2:Y:S03]  /*0100*/  LDG.E R6, desc[UR4][R6.64] ;  /* 0x0000000406067981 */ /* 0x000ea6000c1e1900 */
[----:B-----5:R-:W-:-:S02]  /*0110*/  IMAD.WIDE R4, R9, 0x4, R4 ;  /* 0x0000000409047825 */ /* 0x020fc400078e0204 */
[----:B------:R-:W1:Y:S04]  /*0120*/  LDC.64 R8, c[0x0][0x228] ;  /* 0x00008a00ff087b82 */ /* 0x000e680000000a00 */
[----:B------:R-:W2:Y:S01]  /*0130*/  LDG.E.EL R5, desc[UR4][R4.64] ;  /* 0x0000000404057981 */ /* 0x000ea2000c2e1900 */
[----:B-1----:R-:W-:-:S04]  /*0140*/  IMAD.WIDE R8, R11, 0x4, R8 ;  /* 0x000000040b087825 */ /* 0x002fc800078e0208 */
[----:B--2---:R-:W-:-:S05]  /*0150*/  FFMA R11, R5, R6, R2 ;  /* 0x00000006050b7223 */ /* 0x004fca0000000002 */
[----:B------:R-:W-:Y:S01]  /*0160*/  STG.E desc[UR4][R8.64], R11 ;  /* 0x0000000b08007986 */ /* 0x000fe2000c101904 */
[----:B------:R-:W-:Y:S05]  /*0170*/  EXIT ;  /* 0x000000000000794d */ /* 0x000fea0003800000 */
.L_x_0:
[----:B------:R-:W-:-:S00]  /*0180*/  BRA `(.L_x_0) ;  /* 0xfffffffc00fc7947 */ /* 0x000fc0000383ffff */
[----:B------:R-:W-:-:S00]  /*0190*/  NOP ;  /* 0x0000000000007918 */ /* 0x000fc00000000000 */
        /* <DEDUP_REMOVED lines=14> */
.L_x_1:


//--------------------- .nv.constant0.triton_poi_fused_add_34 --------------------------
	.section	.nv.constant0.triton_poi_fused_add_34,"a",@progbits
	.sectionflags	@""
	.align	4
.nv.constant0.triton_poi_fused_add_34:
	.zero		564
